//
// Generated by NVIDIA NVVM Compiler
//
// Compiler Build ID: CL-36424714
// Cuda compilation tools, release 13.0, V13.0.88
// Based on NVVM 20.0.0
//

.version 9.0
.target sm_100
.address_size 64

	// .globl	_Z14multiplyKernelPiPKiS1_i

.visible .entry _Z14multiplyKernelPiPKiS1_i(
	.param .u64 .ptr .align 1 _Z14multiplyKernelPiPKiS1_i_param_0,
	.param .u64 .ptr .align 1 _Z14multiplyKernelPiPKiS1_i_param_1,
	.param .u64 .ptr .align 1 _Z14multiplyKernelPiPKiS1_i_param_2,
	.param .u32 _Z14multiplyKernelPiPKiS1_i_param_3
)
{
	.reg .pred 	%p<2>;
	.reg .b32 	%r<9>;
	.reg .b64 	%rd<11>;

	ld.param.u64 	%rd1, [_Z14multiplyKernelPiPKiS1_i_param_0];
	ld.param.u64 	%rd2, [_Z14multiplyKernelPiPKiS1_i_param_1];
	ld.param.u64 	%rd3, [_Z14multiplyKernelPiPKiS1_i_param_2];
	ld.param.u32 	%r2, [_Z14multiplyKernelPiPKiS1_i_param_3];
	mov.u32 	%r3, %ctaid.x;
	mov.u32 	%r4, %ntid.x;
	mov.u32 	%r5, %tid.x;
	mad.lo.s32 	%r1, %r3, %r4, %r5;
	setp.ge.s32 	%p1, %r1, %r2;
	@%p1 bra 	$L__BB0_2;
	cvta.to.global.u64 	%rd4, %rd2;
	cvta.to.global.u64 	%rd5, %rd3;
	cvta.to.global.u64 	%rd6, %rd1;
	mul.wide.s32 	%rd7, %r1, 4;
	add.s64 	%rd8, %rd4, %rd7;
	ld.global.u32 	%r6, [%rd8];
	add.s64 	%rd9, %rd5, %rd7;
	ld.global.u32 	%r7, [%rd9];
	mul.lo.s32 	%r8, %r7, %r6;
	add.s64 	%rd10, %rd6, %rd7;
	st.global.u32 	[%rd10], %r8;
$L__BB0_2:
	ret;

}


// ===== COMPILED SASS (sm_100) =====

	.target	sm_100

	.elftype	@"ET_EXEC"


//--------------------- .note.nv.tkinfo           --------------------------
	.section	.note.nv.tkinfo,"",@"SHT_NOTE"
	.sectionflags	@"SHF_NOTE_NV_TKINFO"
	.tkinfo
        /*0018*/ 	.word	0x00000002
        /*0030*/ 	.string	""
        /*0030*/ 	.string	"ptxas"
        /*0030*/ 	.string	"Cuda compilation tools, release 13.0, V13.0.88"
        /*0030*/ 	.string	"Build cuda_13.0.r13.0/compiler.36424714_0"
        /*0030*/ 	.string	"-arch sm_100 -m 64 "



//--------------------- .note.nv.cuinfo           --------------------------
	.section	.note.nv.cuinfo,"",@"SHT_NOTE"
	.sectionflags	@"SHF_NOTE_NV_CUINFO"
        /*0018*/ 	.short	0x0002
        /*001a*/ 	.short	0x0064
        /*001c*/ 	.short	0x0082
	.zero		2


//--------------------- .nv.info                  --------------------------
	.section	.nv.info,"",@"SHT_CUDA_INFO"
	.align	4


	//----- nvinfo : EIATTR_REGCOUNT
	.align		4
        /*0000*/ 	.byte	0x04, 0x2f
        /*0002*/ 	.short	(.L_1 - .L_0)
	.align		4
.L_0:
        /*0004*/ 	.word	index@(_Z14multiplyKernelPiPKiS1_i)
        /*0008*/ 	.word	0x0000000c


	//----- nvinfo : EIATTR_FRAME_SIZE
	.align		4
.L_1:
        /*000c*/ 	.byte	0x04, 0x11
        /*000e*/ 	.short	(.L_3 - .L_2)
	.align		4
.L_2:
        /*0010*/ 	.word	index@(_Z14multiplyKernelPiPKiS1_i)
        /*0014*/ 	.word	0x00000000


	//----- nvinfo : EIATTR_MIN_STACK_SIZE
	.align		4
.L_3:
        /*0018*/ 	.byte	0x04, 0x12
        /*001a*/ 	.short	(.L_5 - .L_4)
	.align		4
.L_4:
        /*001c*/ 	.word	index@(_Z14multiplyKernelPiPKiS1_i)
        /*0020*/ 	.word	0x00000000
.L_5:


//--------------------- .nv.compat                --------------------------
	.section	.nv.compat,"",@"SHT_CUDA_COMPAT_INFO"
	.align	4
        /*0000*/ 	.byte	0x02, 0x09, 0x00, 0x00, 0x02, 0x02, 0x01, 0x00, 0x02, 0x05, 0x05, 0x00, 0x03, 0x07, 0x01, 0x01
        /*0010*/ 	.byte	0x02, 0x03, 0x00, 0x00, 0x02, 0x06, 0x01, 0x00, 0x04, 0x0b, 0x08, 0x00, 0x09, 0x00, 0x00, 0x00
        /*0020*/ 	.byte	0x00, 0x00, 0x00, 0x00


//--------------------- .nv.info._Z14multiplyKernelPiPKiS1_i --------------------------
	.section	.nv.info._Z14multiplyKernelPiPKiS1_i,"",@"SHT_CUDA_INFO"
	.sectionflags	@""
	.align	4


	//----- nvinfo : EIATTR_CUDA_API_VERSION
	.align		4
        /*0000*/ 	.byte	0x04, 0x37
        /*0002*/ 	.short	(.L_7 - .L_6)
.L_6:
        /*0004*/ 	.word	0x00000082


	//----- nvinfo : EIATTR_KPARAM_INFO
	.align		4
.L_7:
        /*0008*/ 	.byte	0x04, 0x17
        /*000a*/ 	.short	(.L_9 - .L_8)
.L_8:
        /*000c*/ 	.word	0x00000000
        /*0010*/ 	.short	0x0003
        /*0012*/ 	.short	0x0018
        /*0014*/ 	.byte	0x00, 0xf0, 0x11, 0x00


	//----- nvinfo : EIATTR_KPARAM_INFO
	.align		4
.L_9:
        /*0018*/ 	.byte	0x04, 0x17
        /*001a*/ 	.short	(.L_11 - .L_10)
.L_10:
        /*001c*/ 	.word	0x00000000
        /*0020*/ 	.short	0x0002
        /*0022*/ 	.short	0x0010
        /*0024*/ 	.byte	0x00, 0xf5, 0x21, 0x00


	//----- nvinfo : EIATTR_KPARAM_INFO
	.align		4
.L_11:
        /*0028*/ 	.byte	0x04, 0x17
        /*002a*/ 	.short	(.L_13 - .L_12)
.L_12:
        /*002c*/ 	.word	0x00000000
        /*0030*/ 	.short	0x0001
        /*0032*/ 	.short	0x0008
        /*0034*/ 	.byte	0x00, 0xf5, 0x21, 0x00


	//----- nvinfo : EIATTR_KPARAM_INFO
	.align		4
.L_13:
        /*0038*/ 	.byte	0x04, 0x17
        /*003a*/ 	.short	(.L_15 - .L_14)
.L_14:
        /*003c*/ 	.word	0x00000000
        /*0040*/ 	.short	0x0000
        /*0042*/ 	.short	0x0000
        /*0044*/ 	.byte	0x00, 0xf5, 0x21, 0x00


	//----- nvinfo : EIATTR_SPARSE_MMA_MASK
	.align		4
.L_15:
        /*0048*/ 	.byte	0x03, 0x50
        /*004a*/ 	.short	0x0000


	//----- nvinfo : EIATTR_MAXREG_COUNT
	.align		4
        /*004c*/ 	.byte	0x03, 0x1b
        /*004e*/ 	.short	0x00ff


	//----- nvinfo : EIATTR_MERCURY_ISA_VERSION
	.align		4
        /*0050*/ 	.byte	0x03, 0x5f
        /*0052*/ 	.short	0x0101


	//----- nvinfo : EIATTR_VRC_CTA_INIT_COUNT
	.align		4
        /*0054*/ 	.byte	0x02, 0x4a
	.zero		1
	.zero		1


	//----- nvinfo : EIATTR_EXIT_INSTR_OFFSETS
	.align		4
        /*0058*/ 	.byte	0x04, 0x1c
        /*005a*/ 	.short	(.L_17 - .L_16)


	//   ....[0]....
.L_16:
        /*005c*/ 	.word	0x00000070


	//   ....[1]....
        /*0060*/ 	.word	0x00000130


	//----- nvinfo : EIATTR_CBANK_PARAM_SIZE
	.align		4
.L_17:
        /*0064*/ 	.byte	0x03, 0x19
        /*0066*/ 	.short	0x001c


	//----- nvinfo : EIATTR_PARAM_CBANK
	.align		4
        /*0068*/ 	.byte	0x04, 0x0a
        /*006a*/ 	.short	(.L_19 - .L_18)
	.align		4
.L_18:
        /*006c*/ 	.word	index@(.nv.constant0._Z14multiplyKernelPiPKiS1_i)
        /*0070*/ 	.short	0x0380
        /*0072*/ 	.short	0x001c


	//----- nvinfo : EIATTR_SW_WAR
	.align		4
.L_19:
        /*0074*/ 	.byte	0x04, 0x36
        /*0076*/ 	.short	(.L_21 - .L_20)
.L_20:
        /*0078*/ 	.word	0x00000008
.L_21:


//--------------------- .nv.callgraph             --------------------------
	.section	.nv.callgraph,"",@"SHT_CUDA_CALLGRAPH"
	.align	4
	.sectionentsize	8
	.align		4
        /*0000*/ 	.word	0x00000000
	.align		4
        /*0004*/ 	.word	0xffffffff
	.align		4
        /*0008*/ 	.word	0x00000000
	.align		4
        /*000c*/ 	.word	0xfffffffe
	.align		4
        /*0010*/ 	.word	0x00000000
	.align		4
        /*0014*/ 	.word	0xfffffffd
	.align		4
        /*0018*/ 	.word	0x00000000
	.align		4
        /*001c*/ 	.word	0xfffffffc


//--------------------- .text._Z14multiplyKernelPiPKiS1_i --------------------------
	.section	.text._Z14multiplyKernelPiPKiS1_i,"ax",@progbits
	.align	128
        .global         _Z14multiplyKernelPiPKiS1_i
        .type           _Z14multiplyKernelPiPKiS1_i,@function
        .size           _Z14multiplyKernelPiPKiS1_i,(.L_x_1 - _Z14multiplyKernelPiPKiS1_i)
        .other          _Z14multiplyKernelPiPKiS1_i,@"STO_CUDA_ENTRY STV_DEFAULT"
_Z14multiplyKernelPiPKiS1_i:
.text._Z14multiplyKernelPiPKiS1_i:
[----:B------:R-:W-:Y:S01]  /*0000*/  LDC R1, c[0x0][0x37c] ;  /* 0x0000df00ff017b82 */ /* 0x000fe20000000800 */
[----:B------:R-:W0:Y:S07]  /*0010*/  S2R R0, SR_TID.X ;  /* 0x0000000000007919 */ /* 0x000e2e0000002100 */
[----:B------:R-:W0:Y:S01]  /*0020*/  S2UR UR4, SR_CTAID.X ;  /* 0x00000000000479c3 */ /* 0x000e220000002500 */
[----:B------:R-:W1:Y:S07]  /*0030*/  LDCU UR5, c[0x0][0x398] ;  /* 0x00007300ff0577ac */ /* 0x000e6e0008000800 */
[----:B------:R-:W0:Y:S02]  /*0040*/  LDC R9, c[0x0][0x360] ;  /* 0x0000d800ff097b82 */ /* 0x000e240000000800 */
[----:B0-----:R-:W-:-:S05]  /*0050*/  IMAD R9, R9, UR4, R0 ;  /* 0x0000000409097c24 */ /* 0x001fca000f8e0200 */
[----:B-1----:R-:W-:-:S13]  /*0060*/  ISETP.GE.AND P0, PT, R9, UR5, PT ;  /* 0x0000000509007c0c */ /* 0x002fda000bf06270 */
[----:B------:R-:W-:Y:S05]  /*0070*/  @P0 EXIT ;  /* 0x000000000000094d */ /* 0x000fea0003800000 */
[----:B------:R-:W0:Y:S01]  /*0080*/  LDC.64 R2, c[0x0][0x388] ;  /* 0x0000e200ff027b82 */ /* 0x000e220000000a00 */
[----:B------:R-:W1:Y:S07]  /*0090*/  LDCU.64 UR4, c[0x0][0x358] ;  /* 0x00006b00ff0477ac */ /* 0x000e6e0008000a00 */
[----:B------:R-:W2:Y:S08]  /*00a0*/  LDC.64 R4, c[0x0][0x390] ;  /* 0x0000e400ff047b82 */ /* 0x000eb00000000a00 */
[----:B------:R-:W3:Y:S01]  /*00b0*/  LDC.64 R6, c[0x0][0x380] ;  /* 0x0000e000ff067b82 */ /* 0x000ee20000000a00 */
[----:B0-----:R-:W-:-:S06]  /*00c0*/  IMAD.WIDE R2, R9, 0x4, R2 ;  /* 0x0000000409027825 */ /* 0x001fcc00078e0202 */
[----:B-1----:R-:W4:Y:S01]  /*00d0*/  LDG.E R2, desc[UR4][R2.64] ;  /* 0x0000000402027981 */ /* 0x002f22000c1e1900 */
[----:B--2---:R-:W-:-:S06]  /*00e0*/  IMAD.WIDE R4, R9, 0x4, R4 ;  /* 0x0000000409047825 */ /* 0x004fcc00078e0204 */
[----:B------:R-:W4:Y:S01]  /*00f0*/  LDG.E R5, desc[UR4][R4.64] ;  /* 0x0000000404057981 */ /* 0x000f22000c1e1900 */
[----:B---3--:R-:W-:-:S04]  /*0100*/  IMAD.WIDE R6, R9, 0x4, R6 ;  /* 0x0000000409067825 */ /* 0x008fc800078e0206 */
[----:B----4-:R-:W-:-:S05]  /*0110*/  IMAD R9, R2, R5, RZ ;  /* 0x0000000502097224 */ /* 0x010fca00078e02ff */
[----:B------:R-:W-:Y:S01]  /*0120*/  STG.E desc[UR4][R6.64], R9 ;  /* 0x0000000906007986 */ /* 0x000fe2000c101904 */
[----:B------:R-:W-:Y:S05]  /*0130*/  EXIT ;  /* 0x000000000000794d */ /* 0x000fea0003800000 */
.L_x_0:
[----:B------:R-:W-:-:S00]  /*0140*/  BRA `(.L_x_0) ;  /* 0xfffffffc00fc7947 */ /* 0x000fc0000383ffff */
[----:B------:R-:W-:-:S00]  /*0150*/  NOP ;  /* 0x0000000000007918 */ /* 0x000fc00000000000 */
        /* <DEDUP_REMOVED lines=10> */
.L_x_1:


//--------------------- .nv.shared.reserved.0     --------------------------
	.section	.nv.shared.reserved.0,"aw",@nobits
	.weak		__nv_reservedSMEM_offset_0_alias
	.size		__nv_reservedSMEM_offset_0_alias, 0, 64
	.other		__nv_reservedSMEM_offset_0_alias,@"STO_CUDA_RESERVED_SHARED STV_DEFAULT"
__nv_reservedSMEM_offset_0_alias:
	.zero		0
	.zero		64


//--------------------- .nv.constant0._Z14multiplyKernelPiPKiS1_i --------------------------
	.section	.nv.constant0._Z14multiplyKernelPiPKiS1_i,"a",@progbits
	.sectionflags	@""
	.align	4
.nv.constant0._Z14multiplyKernelPiPKiS1_i:
	.zero		924


//--------------------- SYMBOLS --------------------------

	.type		.nv.reservedSmem.offset0,@object
	.size		.nv.reservedSmem.offset0,0x4
